//
// Generated by NVIDIA NVVM Compiler
//
// Compiler Build ID: CL-36424714
// Cuda compilation tools, release 13.0, V13.0.88
// Based on NVVM 20.0.0
//

.version 9.0
.target sm_100
.address_size 64

	// .globl	_Z10array_testv
.extern .func  (.param .b32 func_retval0) vprintf
(
	.param .b64 vprintf_param_0,
	.param .b64 vprintf_param_1
)
;
.global .align 4 .b8 dim1[92];
.global .align 4 .b8 dim2[1380];
.global .align 1 .b8 $str[22] = {109, 101, 116, 104, 111, 100, 32, 49, 32, 114, 101, 115, 117, 108, 116, 58, 32, 37, 108, 100, 10};
.global .align 1 .b8 $str$1[22] = {109, 101, 116, 104, 111, 100, 32, 50, 32, 114, 101, 115, 117, 108, 116, 58, 32, 37, 108, 100, 10};
.global .align 1 .b8 $str$2[35] = {114, 101, 115, 117, 108, 116, 32, 102, 114, 111, 109, 32, 50, 32, 100, 105, 109, 32, 97, 114, 114, 97, 121, 58, 32, 37, 108, 100, 44, 32, 37, 108, 100, 10};

.visible .entry _Z10array_testv()
{
	.local .align 16 .b8 	__local_depot0[16];
	.reg .b64 	%SP;
	.reg .b64 	%SPL;
	.reg .pred 	%p<2>;
	.reg .b32 	%r<8>;
	.reg .b64 	%rd<11>;

	mov.u64 	%SPL, __local_depot0;
	cvta.local.u64 	%SP, %SPL;
	mov.u32 	%r1, %tid.x;
	setp.ne.s32 	%p1, %r1, 0;
	@%p1 bra 	$L__BB0_2;
	add.u64 	%rd1, %SP, 0;
	add.u64 	%rd2, %SPL, 0;
	mov.b64 	%rd3, 23;
	st.local.u64 	[%rd2], %rd3;
	mov.u64 	%rd4, $str;
	cvta.global.u64 	%rd5, %rd4;
	{ // callseq 0, 0
	.param .b64 param0;
	st.param.b64 	[param0], %rd5;
	.param .b64 param1;
	st.param.b64 	[param1], %rd1;
	.param .b32 retval0;
	call.uni (retval0), 
	vprintf, 
	(
	param0, 
	param1
	);
	ld.param.b32 	%r2, [retval0];
	} // callseq 0
	st.local.u64 	[%rd2], %rd3;
	mov.u64 	%rd6, $str$1;
	cvta.global.u64 	%rd7, %rd6;
	{ // callseq 1, 0
	.param .b64 param0;
	st.param.b64 	[param0], %rd7;
	.param .b64 param1;
	st.param.b64 	[param1], %rd1;
	.param .b32 retval0;
	call.uni (retval0), 
	vprintf, 
	(
	param0, 
	param1
	);
	ld.param.b32 	%r4, [retval0];
	} // callseq 1
	mov.b64 	%rd8, 15;
	st.local.v2.u64 	[%rd2], {%rd3, %rd8};
	mov.u64 	%rd9, $str$2;
	cvta.global.u64 	%rd10, %rd9;
	{ // callseq 2, 0
	.param .b64 param0;
	st.param.b64 	[param0], %rd10;
	.param .b64 param1;
	st.param.b64 	[param1], %rd1;
	.param .b32 retval0;
	call.uni (retval0), 
	vprintf, 
	(
	param0, 
	param1
	);
	ld.param.b32 	%r6, [retval0];
	} // callseq 2
$L__BB0_2:
	ret;

}


// ===== COMPILED SASS (sm_100) =====

	.target	sm_100

	.elftype	@"ET_EXEC"


//--------------------- .note.nv.tkinfo           --------------------------
	.section	.note.nv.tkinfo,"",@"SHT_NOTE"
	.sectionflags	@"SHF_NOTE_NV_TKINFO"
	.tkinfo
        /*0018*/ 	.word	0x00000002
        /*0030*/ 	.string	""
        /*0030*/ 	.string	"ptxas"
        /*0030*/ 	.string	"Cuda compilation tools, release 13.0, V13.0.88"
        /*0030*/ 	.string	"Build cuda_13.0.r13.0/compiler.36424714_0"
        /*0030*/ 	.string	"-arch sm_100 -m 64 "



//--------------------- .note.nv.cuinfo           --------------------------
	.section	.note.nv.cuinfo,"",@"SHT_NOTE"
	.sectionflags	@"SHF_NOTE_NV_CUINFO"
        /*0018*/ 	.short	0x0002
        /*001a*/ 	.short	0x0064
        /*001c*/ 	.short	0x0082
	.zero		2


//--------------------- .nv.info                  --------------------------
	.section	.nv.info,"",@"SHT_CUDA_INFO"
	.align	4


	//----- nvinfo : EIATTR_REGCOUNT
	.align		4
        /*0000*/ 	.byte	0x04, 0x2f
        /*0002*/ 	.short	(.L_6 - .L_5)
	.align		4
.L_5:
        /*0004*/ 	.word	index@(_Z10array_testv)
        /*0008*/ 	.word	0x00000018


	//----- nvinfo : EIATTR_FRAME_SIZE
	.align		4
.L_6:
        /*000c*/ 	.byte	0x04, 0x11
        /*000e*/ 	.short	(.L_8 - .L_7)
	.align		4
.L_7:
        /*0010*/ 	.word	index@(_Z10array_testv)
        /*0014*/ 	.word	0x00000010


	//----- nvinfo : EIATTR_MIN_STACK_SIZE
	.align		4
.L_8:
        /*0018*/ 	.byte	0x04, 0x12
        /*001a*/ 	.short	(.L_10 - .L_9)
	.align		4
.L_9:
        /*001c*/ 	.word	index@(_Z10array_testv)
        /*0020*/ 	.word	0x00000010
.L_10:


//--------------------- .nv.compat                --------------------------
	.section	.nv.compat,"",@"SHT_CUDA_COMPAT_INFO"
	.align	4
        /*0000*/ 	.byte	0x02, 0x09, 0x00, 0x00, 0x02, 0x02, 0x01, 0x00, 0x02, 0x05, 0x05, 0x00, 0x03, 0x07, 0x01, 0x01
        /*0010*/ 	.byte	0x02, 0x03, 0x00, 0x00, 0x02, 0x06, 0x01, 0x00, 0x04, 0x0b, 0x08, 0x00, 0x09, 0x00, 0x00, 0x00
        /*0020*/ 	.byte	0x00, 0x00, 0x00, 0x00


//--------------------- .nv.info._Z10array_testv  --------------------------
	.section	.nv.info._Z10array_testv,"",@"SHT_CUDA_INFO"
	.sectionflags	@""
	.align	4


	//----- nvinfo : EIATTR_CUDA_API_VERSION
	.align		4
        /*0000*/ 	.byte	0x04, 0x37
        /*0002*/ 	.short	(.L_12 - .L_11)
.L_11:
        /*0004*/ 	.word	0x00000082


	//----- nvinfo : EIATTR_SPARSE_MMA_MASK
	.align		4
.L_12:
        /*0008*/ 	.byte	0x03, 0x50
        /*000a*/ 	.short	0x0000


	//----- nvinfo : EIATTR_MAXREG_COUNT
	.align		4
        /*000c*/ 	.byte	0x03, 0x1b
        /*000e*/ 	.short	0x00ff


	//----- nvinfo : EIATTR_EXTERNS
	.align		4
        /*0010*/ 	.byte	0x04, 0x0f
        /*0012*/ 	.short	(.L_14 - .L_13)


	//   ....[0]....
	.align		4
.L_13:
        /*0014*/ 	.word	index@(vprintf)


	//----- nvinfo : EIATTR_MERCURY_ISA_VERSION
	.align		4
.L_14:
        /*0018*/ 	.byte	0x03, 0x5f
        /*001a*/ 	.short	0x0101


	//----- nvinfo : EIATTR_VRC_CTA_INIT_COUNT
	.align		4
        /*001c*/ 	.byte	0x02, 0x4a
	.zero		1
	.zero		1


	//----- nvinfo : EIATTR_SYSCALL_OFFSETS
	.align		4
        /*0020*/ 	.byte	0x04, 0x46
        /*0022*/ 	.short	(.L_16 - .L_15)


	//   ....[0]....
.L_15:
        /*0024*/ 	.word	0x00000140


	//   ....[1]....
        /*0028*/ 	.word	0x000001f0


	//   ....[2]....
        /*002c*/ 	.word	0x000002c0


	//----- nvinfo : EIATTR_EXIT_INSTR_OFFSETS
	.align		4
.L_16:
        /*0030*/ 	.byte	0x04, 0x1c
        /*0032*/ 	.short	(.L_18 - .L_17)


	//   ....[0]....
.L_17:
        /*0034*/ 	.word	0x00000080


	//   ....[1]....
        /*0038*/ 	.word	0x000002d0


	//----- nvinfo : EIATTR_CRS_STACK_SIZE
	.align		4
.L_18:
        /*003c*/ 	.byte	0x04, 0x1e
        /*003e*/ 	.short	(.L_20 - .L_19)
.L_19:
        /*0040*/ 	.word	0x00000000


	//----- nvinfo : EIATTR_SW_WAR
	.align		4
.L_20:
        /*0044*/ 	.byte	0x04, 0x36
        /*0046*/ 	.short	(.L_22 - .L_21)
.L_21:
        /*0048*/ 	.word	0x00000008
.L_22:


//--------------------- .nv.callgraph             --------------------------
	.section	.nv.callgraph,"",@"SHT_CUDA_CALLGRAPH"
	.align	4
	.sectionentsize	8
	.align		4
        /*0000*/ 	.word	0x00000000
	.align		4
        /*0004*/ 	.word	0xffffffff
	.align		4
        /*0008*/ 	.word	index@(_Z10array_testv)
	.align		4
        /*000c*/ 	.word	index@(vprintf)
	.align		4
        /*0010*/ 	.word	0x00000000
	.align		4
        /*0014*/ 	.word	0xfffffffe
	.align		4
        /*0018*/ 	.word	0x00000000
	.align		4
        /*001c*/ 	.word	0xfffffffd
	.align		4
        /*0020*/ 	.word	0x00000000
	.align		4
        /*0024*/ 	.word	0xfffffffc


//--------------------- .nv.constant4             --------------------------
	.section	.nv.constant4,"a",@progbits
	.align	8
	.align		8
.nv.constant4:
        /*0000*/ 	.dword	vprintf
	.align		8
        /*0008*/ 	.dword	dim1
	.align		8
        /*0010*/ 	.dword	dim2
	.align		8
        /*0018*/ 	.dword	$str
	.align		8
        /*0020*/ 	.dword	$str$1
	.align		8
        /*0028*/ 	.dword	$str$2


//--------------------- .text._Z10array_testv     --------------------------
	.section	.text._Z10array_testv,"ax",@progbits
	.align	128
        .global         _Z10array_testv
        .type           _Z10array_testv,@function
        .size           _Z10array_testv,(.L_x_4 - _Z10array_testv)
        .other          _Z10array_testv,@"STO_CUDA_ENTRY STV_DEFAULT"
_Z10array_testv:
.text._Z10array_testv:
[----:B------:R-:W0:Y:S01]  /*0000*/  LDC R1, c[0x0][0x37c] ;  /* 0x0000df00ff017b82 */ /* 0x000e220000000800 */
[----:B------:R-:W1:Y:S01]  /*0010*/  S2R R0, SR_TID.X ;  /* 0x0000000000007919 */ /* 0x000e620000002100 */
[----:B------:R-:W2:Y:S01]  /*0020*/  LDCU UR4, c[0x0][0x2f8] ;  /* 0x00005f00ff0477ac */ /* 0x000ea20008000800 */
[----:B0-----:R-:W-:Y:S01]  /*0030*/  VIADD R1, R1, 0xfffffff0 ;  /* 0xfffffff001017836 */ /* 0x001fe20000000000 */
[----:B------:R-:W0:Y:S04]  /*0040*/  LDCU UR5, c[0x0][0x2fc] ;  /* 0x00005f80ff0577ac */ /* 0x000e280008000800 */
[----:B--2---:R-:W-:-:S05]  /*0050*/  IADD3 R2, P1, PT, R1, UR4, RZ ;  /* 0x0000000401027c10 */ /* 0x004fca000ff3e0ff */
[----:B0-----:R-:W-:Y:S01]  /*0060*/  IMAD.X R16, RZ, RZ, UR5, P1 ;  /* 0x00000005ff107e24 */ /* 0x001fe200088e06ff */
[----:B-1----:R-:W-:-:S13]  /*0070*/  ISETP.NE.AND P0, PT, R0, RZ, PT ;  /* 0x000000ff0000720c */ /* 0x002fda0003f05270 */
[----:B------:R-:W-:Y:S05]  /*0080*/  @P0 EXIT ;  /* 0x000000000000094d */ /* 0x000fea0003800000 */
[----:B------:R-:W-:Y:S02]  /*0090*/  HFMA2 R10, -RZ, RZ, 0, 1.370906829833984375e-06 ;  /* 0x00000017ff0a7431 */ /* 0x000fe400000001ff */
[----:B------:R-:W-:Y:S01]  /*00a0*/  IMAD.MOV.U32 R11, RZ, RZ, 0x0 ;  /* 0x00000000ff0b7424 */ /* 0x000fe200078e00ff */
[----:B------:R-:W-:Y:S01]  /*00b0*/  MOV R17, 0x0 ;  /* 0x0000000000117802 */ /* 0x000fe20000000f00 */
[----:B------:R-:W0:Y:S01]  /*00c0*/  LDCU.64 UR4, c[0x4][0x18] ;  /* 0x01000300ff0477ac */ /* 0x000e220008000a00 */
[----:B------:R-:W-:Y:S02]  /*00d0*/  IMAD.MOV.U32 R6, RZ, RZ, R2 ;  /* 0x000000ffff067224 */ /* 0x000fe400078e0002 */
[----:B------:R1:W2:Y:S01]  /*00e0*/  LDC.64 R8, c[0x4][R17] ;  /* 0x0100000011087b82 */ /* 0x0002a20000000a00 */
[----:B------:R1:W-:Y:S01]  /*00f0*/  STL.64 [R1], R10 ;  /* 0x0000000a01007387 */ /* 0x0003e20000100a00 */
[----:B------:R-:W-:Y:S02]  /*0100*/  IMAD.MOV.U32 R7, RZ, RZ, R16 ;  /* 0x000000ffff077224 */ /* 0x000fe400078e0010 */
[----:B0-----:R-:W-:Y:S01]  /*0110*/  IMAD.U32 R4, RZ, RZ, UR4 ;  /* 0x00000004ff047e24 */ /* 0x001fe2000f8e00ff */
[----:B-1----:R-:W-:-:S07]  /*0120*/  MOV R5, UR5 ;  /* 0x0000000500057c02 */ /* 0x002fce0008000f00 */
[----:B------:R-:W-:-:S07]  /*0130*/  LEPC R20, `(.L_x_0) ;  /* 0x000000001014794e */ /* 0x000fce0000000000 */
[----:B--2---:R-:W-:Y:S05]  /*0140*/  CALL.ABS.NOINC R8 ;  /* 0x0000000008007343 */ /* 0x004fea0003c00000 */
.L_x_0:
[----:B------:R-:W-:Y:S02]  /*0150*/  HFMA2 R8, -RZ, RZ, 0, 1.370906829833984375e-06 ;  /* 0x00000017ff087431 */ /* 0x000fe400000001ff */
[----:B------:R-:W-:Y:S01]  /*0160*/  IMAD.MOV.U32 R9, RZ, RZ, 0x0 ;  /* 0x00000000ff097424 */ /* 0x000fe200078e00ff */
[----:B------:R0:W1:Y:S01]  /*0170*/  LDC.64 R10, c[0x4][R17] ;  /* 0x01000000110a7b82 */ /* 0x0000620000000a00 */
[----:B------:R-:W2:Y:S01]  /*0180*/  LDCU.64 UR4, c[0x4][0x20] ;  /* 0x01000400ff0477ac */ /* 0x000ea20008000a00 */
[----:B------:R-:W-:Y:S01]  /*0190*/  IMAD.MOV.U32 R6, RZ, RZ, R2 ;  /* 0x000000ffff067224 */ /* 0x000fe200078e0002 */
[----:B------:R-:W-:Y:S01]  /*01a0*/  MOV R7, R16 ;  /* 0x0000001000077202 */ /* 0x000fe20000000f00 */
[----:B------:R0:W-:Y:S01]  /*01b0*/  STL.64 [R1], R8 ;  /* 0x0000000801007387 */ /* 0x0001e20000100a00 */
[----:B--2---:R-:W-:Y:S01]  /*01c0*/  IMAD.U32 R4, RZ, RZ, UR4 ;  /* 0x00000004ff047e24 */ /* 0x004fe2000f8e00ff */
[----:B0-----:R-:W-:-:S07]  /*01d0*/  MOV R5, UR5 ;  /* 0x0000000500057c02 */ /* 0x001fce0008000f00 */
[----:B------:R-:W-:-:S07]  /*01e0*/  LEPC R20, `(.L_x_1) ;  /* 0x000000001014794e */ /* 0x000fce0000000000 */
[----:B-1----:R-:W-:Y:S05]  /*01f0*/  CALL.ABS.NOINC R10 ;  /* 0x000000000a007343 */ /* 0x002fea0003c00000 */
.L_x_1:
[----:B------:R-:W-:Y:S02]  /*0200*/  HFMA2 R9, -RZ, RZ, 0, 0 ;  /* 0x00000000ff097431 */ /* 0x000fe400000001ff */
[----:B------:R-:W-:Y:S01]  /*0210*/  IMAD.MOV.U32 R8, RZ, RZ, 0x17 ;  /* 0x00000017ff087424 */ /* 0x000fe200078e00ff */
[----:B------:R-:W-:Y:S01]  /*0220*/  MOV R11, 0x0 ;  /* 0x00000000000b7802 */ /* 0x000fe20000000f00 */
[----:B------:R-:W-:Y:S01]  /*0230*/  IMAD.MOV.U32 R10, RZ, RZ, 0xf ;  /* 0x0000000fff0a7424 */ /* 0x000fe200078e00ff */
[----:B------:R0:W1:Y:S01]  /*0240*/  LDC.64 R12, c[0x4][R17] ;  /* 0x01000000110c7b82 */ /* 0x0000620000000a00 */
[----:B------:R-:W2:Y:S01]  /*0250*/  LDCU.64 UR4, c[0x4][0x28] ;  /* 0x01000500ff0477ac */ /* 0x000ea20008000a00 */
[----:B------:R-:W-:Y:S01]  /*0260*/  IMAD.MOV.U32 R6, RZ, RZ, R2 ;  /* 0x000000ffff067224 */ /* 0x000fe200078e0002 */
[----:B------:R-:W-:Y:S01]  /*0270*/  MOV R7, R16 ;  /* 0x0000001000077202 */ /* 0x000fe20000000f00 */
[----:B------:R0:W-:Y:S01]  /*0280*/  STL.128 [R1], R8 ;  /* 0x0000000801007387 */ /* 0x0001e20000100c00 */
[----:B--2---:R-:W-:Y:S01]  /*0290*/  IMAD.U32 R4, RZ, RZ, UR4 ;  /* 0x00000004ff047e24 */ /* 0x004fe2000f8e00ff */
[----:B0-----:R-:W-:-:S07]  /*02a0*/  MOV R5, UR5 ;  /* 0x0000000500057c02 */ /* 0x001fce0008000f00 */
[----:B------:R-:W-:-:S07]  /*02b0*/  LEPC R20, `(.L_x_2) ;  /* 0x000000001014794e */ /* 0x000fce0000000000 */
[----:B-1----:R-:W-:Y:S05]  /*02c0*/  CALL.ABS.NOINC R12 ;  /* 0x000000000c007343 */ /* 0x002fea0003c00000 */
.L_x_2:
[----:B------:R-:W-:Y:S05]  /*02d0*/  EXIT ;  /* 0x000000000000794d */ /* 0x000fea0003800000 */
.L_x_3:
[----:B------:R-:W-:-:S00]  /*02e0*/  BRA `(.L_x_3) ;  /* 0xfffffffc00fc7947 */ /* 0x000fc0000383ffff */
[----:B------:R-:W-:-:S00]  /*02f0*/  NOP ;  /* 0x0000000000007918 */ /* 0x000fc00000000000 */
        /* <DEDUP_REMOVED lines=8> */
.L_x_4:


//--------------------- .nv.global.init           --------------------------
	.section	.nv.global.init,"aw",@progbits
.nv.global.init:
	.type		$str,@object
	.size		$str,($str$1 - $str)
$str:
        /*0000*/ 	.byte	0x6d, 0x65, 0x74, 0x68, 0x6f, 0x64, 0x20, 0x31, 0x20, 0x72, 0x65, 0x73, 0x75, 0x6c, 0x74, 0x3a
        /*0010*/ 	.byte	0x20, 0x25, 0x6c, 0x64, 0x0a, 0x00
	.type		$str$1,@object
	.size		$str$1,($str$2 - $str$1)
$str$1:
        /*0016*/ 	.byte	0x6d, 0x65, 0x74, 0x68, 0x6f, 0x64, 0x20, 0x32, 0x20, 0x72, 0x65, 0x73, 0x75, 0x6c, 0x74, 0x3a
        /*0026*/ 	.byte	0x20, 0x25, 0x6c, 0x64, 0x0a, 0x00
	.type		$str$2,@object
	.size		$str$2,(.L_4 - $str$2)
$str$2:
        /*002c*/ 	.byte	0x72, 0x65, 0x73, 0x75, 0x6c, 0x74, 0x20, 0x66, 0x72, 0x6f, 0x6d, 0x20, 0x32, 0x20, 0x64, 0x69
        /*003c*/ 	.byte	0x6d, 0x20, 0x61, 0x72, 0x72, 0x61, 0x79, 0x3a, 0x20, 0x25, 0x6c, 0x64, 0x2c, 0x20, 0x25, 0x6c
        /*004c*/ 	.byte	0x64, 0x0a, 0x00
.L_4:


//--------------------- .nv.shared.reserved.0     --------------------------
	.section	.nv.shared.reserved.0,"aw",@nobits
	.weak		__nv_reservedSMEM_offset_0_alias
	.size		__nv_reservedSMEM_offset_0_alias, 0, 64
	.other		__nv_reservedSMEM_offset_0_alias,@"STO_CUDA_RESERVED_SHARED STV_DEFAULT"
__nv_reservedSMEM_offset_0_alias:
	.zero		0
	.zero		64


//--------------------- .nv.global                --------------------------
	.section	.nv.global,"aw",@nobits
	.align	4
.nv.global:
	.type		dim1,@object
	.size		dim1,(dim2 - dim1)
dim1:
	.zero		92
	.type		dim2,@object
	.size		dim2,(.L_1 - dim2)
dim2:
	.zero		1380
.L_1:


//--------------------- .nv.constant0._Z10array_testv --------------------------
	.section	.nv.constant0._Z10array_testv,"a",@progbits
	.sectionflags	@""
	.align	4
.nv.constant0._Z10array_testv:
	.zero		896


//--------------------- SYMBOLS --------------------------

	.type		.nv.reservedSmem.offset0,@object
	.size		.nv.reservedSmem.offset0,0x4
	.type		vprintf,@function
